//
// Generated by NVIDIA NVVM Compiler
//
// Compiler Build ID: CL-36424714
// Cuda compilation tools, release 13.0, V13.0.88
// Based on NVVM 20.0.0
//

.version 9.0
.target sm_100
.address_size 64

	// .globl	_Z14square_inplacePfi

.visible .entry _Z14square_inplacePfi(
	.param .u64 .ptr .align 1 _Z14square_inplacePfi_param_0,
	.param .u32 _Z14square_inplacePfi_param_1
)
{
	.reg .pred 	%p<2>;
	.reg .b32 	%r<6>;
	.reg .b32 	%f<3>;
	.reg .b64 	%rd<5>;

	ld.param.u64 	%rd1, [_Z14square_inplacePfi_param_0];
	ld.param.u32 	%r2, [_Z14square_inplacePfi_param_1];
	mov.u32 	%r3, %ctaid.x;
	mov.u32 	%r4, %ntid.x;
	mov.u32 	%r5, %tid.x;
	mad.lo.s32 	%r1, %r3, %r4, %r5;
	setp.ge.s32 	%p1, %r1, %r2;
	@%p1 bra 	$L__BB0_2;
	cvta.to.global.u64 	%rd2, %rd1;
	mul.wide.s32 	%rd3, %r1, 4;
	add.s64 	%rd4, %rd2, %rd3;
	ld.global.f32 	%f1, [%rd4];
	mul.f32 	%f2, %f1, %f1;
	st.global.f32 	[%rd4], %f2;
$L__BB0_2:
	ret;

}


// ===== COMPILED SASS (sm_100) =====

	.target	sm_100

	.elftype	@"ET_EXEC"


//--------------------- .note.nv.tkinfo           --------------------------
	.section	.note.nv.tkinfo,"",@"SHT_NOTE"
	.sectionflags	@"SHF_NOTE_NV_TKINFO"
	.tkinfo
        /*0018*/ 	.word	0x00000002
        /*0030*/ 	.string	""
        /*0030*/ 	.string	"ptxas"
        /*0030*/ 	.string	"Cuda compilation tools, release 13.0, V13.0.88"
        /*0030*/ 	.string	"Build cuda_13.0.r13.0/compiler.36424714_0"
        /*0030*/ 	.string	"-arch sm_100 -m 64 "



//--------------------- .note.nv.cuinfo           --------------------------
	.section	.note.nv.cuinfo,"",@"SHT_NOTE"
	.sectionflags	@"SHF_NOTE_NV_CUINFO"
        /*0018*/ 	.short	0x0002
        /*001a*/ 	.short	0x0064
        /*001c*/ 	.short	0x0082
	.zero		2


//--------------------- .nv.info                  --------------------------
	.section	.nv.info,"",@"SHT_CUDA_INFO"
	.align	4


	//----- nvinfo : EIATTR_REGCOUNT
	.align		4
        /*0000*/ 	.byte	0x04, 0x2f
        /*0002*/ 	.short	(.L_1 - .L_0)
	.align		4
.L_0:
        /*0004*/ 	.word	index@(_Z14square_inplacePfi)
        /*0008*/ 	.word	0x00000008


	//----- nvinfo : EIATTR_FRAME_SIZE
	.align		4
.L_1:
        /*000c*/ 	.byte	0x04, 0x11
        /*000e*/ 	.short	(.L_3 - .L_2)
	.align		4
.L_2:
        /*0010*/ 	.word	index@(_Z14square_inplacePfi)
        /*0014*/ 	.word	0x00000000


	//----- nvinfo : EIATTR_MIN_STACK_SIZE
	.align		4
.L_3:
        /*0018*/ 	.byte	0x04, 0x12
        /*001a*/ 	.short	(.L_5 - .L_4)
	.align		4
.L_4:
        /*001c*/ 	.word	index@(_Z14square_inplacePfi)
        /*0020*/ 	.word	0x00000000
.L_5:


//--------------------- .nv.compat                --------------------------
	.section	.nv.compat,"",@"SHT_CUDA_COMPAT_INFO"
	.align	4
        /*0000*/ 	.byte	0x02, 0x09, 0x00, 0x00, 0x02, 0x02, 0x01, 0x00, 0x02, 0x05, 0x05, 0x00, 0x03, 0x07, 0x01, 0x01
        /*0010*/ 	.byte	0x02, 0x03, 0x00, 0x00, 0x02, 0x06, 0x01, 0x00, 0x04, 0x0b, 0x08, 0x00, 0x09, 0x00, 0x00, 0x00
        /*0020*/ 	.byte	0x00, 0x00, 0x00, 0x00


//--------------------- .nv.info._Z14square_inplacePfi --------------------------
	.section	.nv.info._Z14square_inplacePfi,"",@"SHT_CUDA_INFO"
	.sectionflags	@""
	.align	4


	//----- nvinfo : EIATTR_CUDA_API_VERSION
	.align		4
        /*0000*/ 	.byte	0x04, 0x37
        /*0002*/ 	.short	(.L_7 - .L_6)
.L_6:
        /*0004*/ 	.word	0x00000082


	//----- nvinfo : EIATTR_KPARAM_INFO
	.align		4
.L_7:
        /*0008*/ 	.byte	0x04, 0x17
        /*000a*/ 	.short	(.L_9 - .L_8)
.L_8:
        /*000c*/ 	.word	0x00000000
        /*0010*/ 	.short	0x0001
        /*0012*/ 	.short	0x0008
        /*0014*/ 	.byte	0x00, 0xf0, 0x11, 0x00


	//----- nvinfo : EIATTR_KPARAM_INFO
	.align		4
.L_9:
        /*0018*/ 	.byte	0x04, 0x17
        /*001a*/ 	.short	(.L_11 - .L_10)
.L_10:
        /*001c*/ 	.word	0x00000000
        /*0020*/ 	.short	0x0000
        /*0022*/ 	.short	0x0000
        /*0024*/ 	.byte	0x00, 0xf5, 0x21, 0x00


	//----- nvinfo : EIATTR_SPARSE_MMA_MASK
	.align		4
.L_11:
        /*0028*/ 	.byte	0x03, 0x50
        /*002a*/ 	.short	0x0000


	//----- nvinfo : EIATTR_MAXREG_COUNT
	.align		4
        /*002c*/ 	.byte	0x03, 0x1b
        /*002e*/ 	.short	0x00ff


	//----- nvinfo : EIATTR_MERCURY_ISA_VERSION
	.align		4
        /*0030*/ 	.byte	0x03, 0x5f
        /*0032*/ 	.short	0x0101


	//----- nvinfo : EIATTR_VRC_CTA_INIT_COUNT
	.align		4
        /*0034*/ 	.byte	0x02, 0x4a
	.zero		1
	.zero		1


	//----- nvinfo : EIATTR_EXIT_INSTR_OFFSETS
	.align		4
        /*0038*/ 	.byte	0x04, 0x1c
        /*003a*/ 	.short	(.L_13 - .L_12)


	//   ....[0]....
.L_12:
        /*003c*/ 	.word	0x00000070


	//   ....[1]....
        /*0040*/ 	.word	0x000000e0


	//----- nvinfo : EIATTR_CBANK_PARAM_SIZE
	.align		4
.L_13:
        /*0044*/ 	.byte	0x03, 0x19
        /*0046*/ 	.short	0x000c


	//----- nvinfo : EIATTR_PARAM_CBANK
	.align		4
        /*0048*/ 	.byte	0x04, 0x0a
        /*004a*/ 	.short	(.L_15 - .L_14)
	.align		4
.L_14:
        /*004c*/ 	.word	index@(.nv.constant0._Z14square_inplacePfi)
        /*0050*/ 	.short	0x0380
        /*0052*/ 	.short	0x000c


	//----- nvinfo : EIATTR_SW_WAR
	.align		4
.L_15:
        /*0054*/ 	.byte	0x04, 0x36
        /*0056*/ 	.short	(.L_17 - .L_16)
.L_16:
        /*0058*/ 	.word	0x00000008
.L_17:


//--------------------- .nv.callgraph             --------------------------
	.section	.nv.callgraph,"",@"SHT_CUDA_CALLGRAPH"
	.align	4
	.sectionentsize	8
	.align		4
        /*0000*/ 	.word	0x00000000
	.align		4
        /*0004*/ 	.word	0xffffffff
	.align		4
        /*0008*/ 	.word	0x00000000
	.align		4
        /*000c*/ 	.word	0xfffffffe
	.align		4
        /*0010*/ 	.word	0x00000000
	.align		4
        /*0014*/ 	.word	0xfffffffd
	.align		4
        /*0018*/ 	.word	0x00000000
	.align		4
        /*001c*/ 	.word	0xfffffffc


//--------------------- .text._Z14square_inplacePfi --------------------------
	.section	.text._Z14square_inplacePfi,"ax",@progbits
	.align	128
        .global         _Z14square_inplacePfi
        .type           _Z14square_inplacePfi,@function
        .size           _Z14square_inplacePfi,(.L_x_1 - _Z14square_inplacePfi)
        .other          _Z14square_inplacePfi,@"STO_CUDA_ENTRY STV_DEFAULT"
_Z14square_inplacePfi:
.text._Z14square_inplacePfi:
[----:B------:R-:W-:Y:S01]  /*0000*/  LDC R1, c[0x0][0x37c] ;  /* 0x0000df00ff017b82 */ /* 0x000fe20000000800 */
[----:B------:R-:W0:Y:S07]  /*0010*/  S2R R0, SR_TID.X ;  /* 0x0000000000007919 */ /* 0x000e2e0000002100 */
[----:B------:R-:W0:Y:S01]  /*0020*/  S2UR UR4, SR_CTAID.X ;  /* 0x00000000000479c3 */ /* 0x000e220000002500 */
[----:B------:R-:W1:Y:S07]  /*0030*/  LDCU UR5, c[0x0][0x388] ;  /* 0x00007100ff0577ac */ /* 0x000e6e0008000800 */
[----:B------:R-:W0:Y:S02]  /*0040*/  LDC R5, c[0x0][0x360] ;  /* 0x0000d800ff057b82 */ /* 0x000e240000000800 */
[----:B0-----:R-:W-:-:S05]  /*0050*/  IMAD R5, R5, UR4, R0 ;  /* 0x0000000405057c24 */ /* 0x001fca000f8e0200 */
[----:B-1----:R-:W-:-:S13]  /*0060*/  ISETP.GE.AND P0, PT, R5, UR5, PT ;  /* 0x0000000505007c0c */ /* 0x002fda000bf06270 */
[----:B------:R-:W-:Y:S05]  /*0070*/  @P0 EXIT ;  /* 0x000000000000094d */ /* 0x000fea0003800000 */
[----:B------:R-:W0:Y:S01]  /*0080*/  LDC.64 R2, c[0x0][0x380] ;  /* 0x0000e000ff027b82 */ /* 0x000e220000000a00 */
[----:B------:R-:W1:Y:S01]  /*0090*/  LDCU.64 UR4, c[0x0][0x358] ;  /* 0x00006b00ff0477ac */ /* 0x000e620008000a00 */
[----:B0-----:R-:W-:-:S05]  /*00a0*/  IMAD.WIDE R2, R5, 0x4, R2 ;  /* 0x0000000405027825 */ /* 0x001fca00078e0202 */
[----:B-1----:R-:W2:Y:S02]  /*00b0*/  LDG.E R0, desc[UR4][R2.64] ;  /* 0x0000000402007981 */ /* 0x002ea4000c1e1900 */
[----:B--2---:R-:W-:-:S05]  /*00c0*/  FMUL R5, R0, R0 ;  /* 0x0000000000057220 */ /* 0x004fca0000400000 */
[----:B------:R-:W-:Y:S01]  /*00d0*/  STG.E desc[UR4][R2.64], R5 ;  /* 0x0000000502007986 */ /* 0x000fe2000c101904 */
[----:B------:R-:W-:Y:S05]  /*00e0*/  EXIT ;  /* 0x000000000000794d */ /* 0x000fea0003800000 */
.L_x_0:
[----:B------:R-:W-:-:S00]  /*00f0*/  BRA `(.L_x_0) ;  /* 0xfffffffc00fc7947 */ /* 0x000fc0000383ffff */
[----:B------:R-:W-:-:S00]  /*0100*/  NOP ;  /* 0x0000000000007918 */ /* 0x000fc00000000000 */
[----:B------:R-:W-:-:S00]  /*0110*/  NOP ;  /* 0x0000000000007918 */ /* 0x000fc00000000000 */
[----:B------:R-:W-:-:S00]  /*0120*/  NOP ;  /* 0x0000000000007918 */ /* 0x000fc00000000000 */
[----:B------:R-:W-:-:S00]  /*0130*/  NOP ;  /* 0x0000000000007918 */ /* 0x000fc00000000000 */
[----:B------:R-:W-:-:S00]  /*0140*/  NOP ;  /* 0x0000000000007918 */ /* 0x000fc00000000000 */
[----:B------:R-:W-:-:S00]  /*0150*/  NOP ;  /* 0x0000000000007918 */ /* 0x000fc00000000000 */
[----:B------:R-:W-:-:S00]  /*0160*/  NOP ;  /* 0x0000000000007918 */ /* 0x000fc00000000000 */
[----:B------:R-:W-:-:S00]  /*0170*/  NOP ;  /* 0x0000000000007918 */ /* 0x000fc00000000000 */
.L_x_1:


//--------------------- .nv.shared.reserved.0     --------------------------
	.section	.nv.shared.reserved.0,"aw",@nobits
	.weak		__nv_reservedSMEM_offset_0_alias
	.size		__nv_reservedSMEM_offset_0_alias, 0, 64
	.other		__nv_reservedSMEM_offset_0_alias,@"STO_CUDA_RESERVED_SHARED STV_DEFAULT"
__nv_reservedSMEM_offset_0_alias:
	.zero		0
	.zero		64


//--------------------- .nv.constant0._Z14square_inplacePfi --------------------------
	.section	.nv.constant0._Z14square_inplacePfi,"a",@progbits
	.sectionflags	@""
	.align	4
.nv.constant0._Z14square_inplacePfi:
	.zero		908


//--------------------- SYMBOLS --------------------------

	.type		.nv.reservedSmem.offset0,@object
	.size		.nv.reservedSmem.offset0,0x4
